//
// Generated by NVIDIA NVVM Compiler
//
// Compiler Build ID: CL-36424714
// Cuda compilation tools, release 13.0, V13.0.88
// Based on NVVM 20.0.0
//

.version 9.0
.target sm_100
.address_size 64

	// .globl	_Z6kerneliiPiS_i

.visible .entry _Z6kerneliiPiS_i(
	.param .u32 _Z6kerneliiPiS_i_param_0,
	.param .u32 _Z6kerneliiPiS_i_param_1,
	.param .u64 .ptr .align 1 _Z6kerneliiPiS_i_param_2,
	.param .u64 .ptr .align 1 _Z6kerneliiPiS_i_param_3,
	.param .u32 _Z6kerneliiPiS_i_param_4
)
{
	.reg .pred 	%p<4>;
	.reg .b32 	%r<29>;
	.reg .b64 	%rd<15>;

	ld.param.u32 	%r8, [_Z6kerneliiPiS_i_param_0];
	ld.param.u32 	%r7, [_Z6kerneliiPiS_i_param_1];
	ld.param.u64 	%rd4, [_Z6kerneliiPiS_i_param_2];
	ld.param.u64 	%rd3, [_Z6kerneliiPiS_i_param_3];
	cvta.to.global.u64 	%rd1, %rd4;
	mov.u32 	%r10, %ntid.x;
	mov.u32 	%r11, %ctaid.x;
	mov.u32 	%r12, %tid.x;
	mad.lo.s32 	%r1, %r10, %r11, %r12;
	mov.u32 	%r13, %ntid.y;
	mov.u32 	%r14, %ctaid.y;
	mov.u32 	%r15, %tid.y;
	mad.lo.s32 	%r16, %r13, %r14, %r15;
	mov.u32 	%r17, %ntid.z;
	mov.u32 	%r18, %ctaid.z;
	mov.u32 	%r19, %tid.z;
	mad.lo.s32 	%r3, %r17, %r18, %r19;
	max.s32 	%r20, %r1, %r16;
	max.s32 	%r21, %r3, %r20;
	setp.ge.s32 	%p1, %r21, %r8;
	@%p1 bra 	$L__BB0_5;
	mul.lo.s32 	%r4, %r7, %r1;
	add.s32 	%r22, %r4, %r3;
	mul.wide.s32 	%rd5, %r22, 4;
	add.s64 	%rd6, %rd1, %rd5;
	ld.global.u32 	%r23, [%rd6];
	mad.lo.s32 	%r24, %r7, %r3, %r16;
	mul.wide.s32 	%rd7, %r24, 4;
	add.s64 	%rd8, %rd1, %rd7;
	ld.global.u32 	%r25, [%rd8];
	add.s32 	%r5, %r25, %r23;
	add.s32 	%r6, %r4, %r16;
	mul.wide.s32 	%rd9, %r6, 4;
	add.s64 	%rd2, %rd1, %rd9;
	ld.global.u32 	%r26, [%rd2];
	setp.le.s32 	%p2, %r26, %r5;
	@%p2 bra 	$L__BB0_3;
	st.global.u32 	[%rd2], %r5;
	cvta.to.global.u64 	%rd10, %rd3;
	add.s64 	%rd12, %rd10, %rd9;
	st.global.u32 	[%rd12], %r3;
$L__BB0_3:
	setp.ne.s32 	%p3, %r1, %r16;
	@%p3 bra 	$L__BB0_5;
	add.s32 	%r27, %r4, %r1;
	mul.wide.s32 	%rd13, %r27, 4;
	add.s64 	%rd14, %rd1, %rd13;
	mov.b32 	%r28, 0;
	st.global.u32 	[%rd14], %r28;
$L__BB0_5:
	ret;

}


// ===== COMPILED SASS (sm_100) =====

	.target	sm_100

	.elftype	@"ET_EXEC"


//--------------------- .note.nv.tkinfo           --------------------------
	.section	.note.nv.tkinfo,"",@"SHT_NOTE"
	.sectionflags	@"SHF_NOTE_NV_TKINFO"
	.tkinfo
        /*0018*/ 	.word	0x00000002
        /*0030*/ 	.string	""
        /*0030*/ 	.string	"ptxas"
        /*0030*/ 	.string	"Cuda compilation tools, release 13.0, V13.0.88"
        /*0030*/ 	.string	"Build cuda_13.0.r13.0/compiler.36424714_0"
        /*0030*/ 	.string	"-arch sm_100 -m 64 "



//--------------------- .note.nv.cuinfo           --------------------------
	.section	.note.nv.cuinfo,"",@"SHT_NOTE"
	.sectionflags	@"SHF_NOTE_NV_CUINFO"
        /*0018*/ 	.short	0x0002
        /*001a*/ 	.short	0x0064
        /*001c*/ 	.short	0x0082
	.zero		2


//--------------------- .nv.info                  --------------------------
	.section	.nv.info,"",@"SHT_CUDA_INFO"
	.align	4


	//----- nvinfo : EIATTR_REGCOUNT
	.align		4
        /*0000*/ 	.byte	0x04, 0x2f
        /*0002*/ 	.short	(.L_1 - .L_0)
	.align		4
.L_0:
        /*0004*/ 	.word	index@(_Z6kerneliiPiS_i)
        /*0008*/ 	.word	0x00000016


	//----- nvinfo : EIATTR_FRAME_SIZE
	.align		4
.L_1:
        /*000c*/ 	.byte	0x04, 0x11
        /*000e*/ 	.short	(.L_3 - .L_2)
	.align		4
.L_2:
        /*0010*/ 	.word	index@(_Z6kerneliiPiS_i)
        /*0014*/ 	.word	0x00000000


	//----- nvinfo : EIATTR_MIN_STACK_SIZE
	.align		4
.L_3:
        /*0018*/ 	.byte	0x04, 0x12
        /*001a*/ 	.short	(.L_5 - .L_4)
	.align		4
.L_4:
        /*001c*/ 	.word	index@(_Z6kerneliiPiS_i)
        /*0020*/ 	.word	0x00000000
.L_5:


//--------------------- .nv.compat                --------------------------
	.section	.nv.compat,"",@"SHT_CUDA_COMPAT_INFO"
	.align	4
        /*0000*/ 	.byte	0x02, 0x09, 0x00, 0x00, 0x02, 0x02, 0x01, 0x00, 0x02, 0x05, 0x05, 0x00, 0x03, 0x07, 0x01, 0x01
        /*0010*/ 	.byte	0x02, 0x03, 0x00, 0x00, 0x02, 0x06, 0x01, 0x00, 0x04, 0x0b, 0x08, 0x00, 0x09, 0x00, 0x00, 0x00
        /*0020*/ 	.byte	0x00, 0x00, 0x00, 0x00


//--------------------- .nv.info._Z6kerneliiPiS_i --------------------------
	.section	.nv.info._Z6kerneliiPiS_i,"",@"SHT_CUDA_INFO"
	.sectionflags	@""
	.align	4


	//----- nvinfo : EIATTR_CUDA_API_VERSION
	.align		4
        /*0000*/ 	.byte	0x04, 0x37
        /*0002*/ 	.short	(.L_7 - .L_6)
.L_6:
        /*0004*/ 	.word	0x00000082


	//----- nvinfo : EIATTR_KPARAM_INFO
	.align		4
.L_7:
        /*0008*/ 	.byte	0x04, 0x17
        /*000a*/ 	.short	(.L_9 - .L_8)
.L_8:
        /*000c*/ 	.word	0x00000000
        /*0010*/ 	.short	0x0004
        /*0012*/ 	.short	0x0018
        /*0014*/ 	.byte	0x00, 0xf0, 0x11, 0x00


	//----- nvinfo : EIATTR_KPARAM_INFO
	.align		4
.L_9:
        /*0018*/ 	.byte	0x04, 0x17
        /*001a*/ 	.short	(.L_11 - .L_10)
.L_10:
        /*001c*/ 	.word	0x00000000
        /*0020*/ 	.short	0x0003
        /*0022*/ 	.short	0x0010
        /*0024*/ 	.byte	0x00, 0xf5, 0x21, 0x00


	//----- nvinfo : EIATTR_KPARAM_INFO
	.align		4
.L_11:
        /*0028*/ 	.byte	0x04, 0x17
        /*002a*/ 	.short	(.L_13 - .L_12)
.L_12:
        /*002c*/ 	.word	0x00000000
        /*0030*/ 	.short	0x0002
        /*0032*/ 	.short	0x0008
        /*0034*/ 	.byte	0x00, 0xf5, 0x21, 0x00


	//----- nvinfo : EIATTR_KPARAM_INFO
	.align		4
.L_13:
        /*0038*/ 	.byte	0x04, 0x17
        /*003a*/ 	.short	(.L_15 - .L_14)
.L_14:
        /*003c*/ 	.word	0x00000000
        /*0040*/ 	.short	0x0001
        /*0042*/ 	.short	0x0004
        /*0044*/ 	.byte	0x00, 0xf0, 0x11, 0x00


	//----- nvinfo : EIATTR_KPARAM_INFO
	.align		4
.L_15:
        /*0048*/ 	.byte	0x04, 0x17
        /*004a*/ 	.short	(.L_17 - .L_16)
.L_16:
        /*004c*/ 	.word	0x00000000
        /*0050*/ 	.short	0x0000
        /*0052*/ 	.short	0x0000
        /*0054*/ 	.byte	0x00, 0xf0, 0x11, 0x00


	//----- nvinfo : EIATTR_SPARSE_MMA_MASK
	.align		4
.L_17:
        /*0058*/ 	.byte	0x03, 0x50
        /*005a*/ 	.short	0x0000


	//----- nvinfo : EIATTR_MAXREG_COUNT
	.align		4
        /*005c*/ 	.byte	0x03, 0x1b
        /*005e*/ 	.short	0x00ff


	//----- nvinfo : EIATTR_MERCURY_ISA_VERSION
	.align		4
        /*0060*/ 	.byte	0x03, 0x5f
        /*0062*/ 	.short	0x0101


	//----- nvinfo : EIATTR_VRC_CTA_INIT_COUNT
	.align		4
        /*0064*/ 	.byte	0x02, 0x4a
	.zero		1
	.zero		1


	//----- nvinfo : EIATTR_EXIT_INSTR_OFFSETS
	.align		4
        /*0068*/ 	.byte	0x04, 0x1c
        /*006a*/ 	.short	(.L_19 - .L_18)


	//   ....[0]....
.L_18:
        /*006c*/ 	.word	0x00000100


	//   ....[1]....
        /*0070*/ 	.word	0x00000240


	//   ....[2]....
        /*0074*/ 	.word	0x00000280


	//----- nvinfo : EIATTR_CBANK_PARAM_SIZE
	.align		4
.L_19:
        /*0078*/ 	.byte	0x03, 0x19
        /*007a*/ 	.short	0x001c


	//----- nvinfo : EIATTR_PARAM_CBANK
	.align		4
        /*007c*/ 	.byte	0x04, 0x0a
        /*007e*/ 	.short	(.L_21 - .L_20)
	.align		4
.L_20:
        /*0080*/ 	.word	index@(.nv.constant0._Z6kerneliiPiS_i)
        /*0084*/ 	.short	0x0380
        /*0086*/ 	.short	0x001c


	//----- nvinfo : EIATTR_SW_WAR
	.align		4
.L_21:
        /*0088*/ 	.byte	0x04, 0x36
        /*008a*/ 	.short	(.L_23 - .L_22)
.L_22:
        /*008c*/ 	.word	0x00000008
.L_23:


//--------------------- .nv.callgraph             --------------------------
	.section	.nv.callgraph,"",@"SHT_CUDA_CALLGRAPH"
	.align	4
	.sectionentsize	8
	.align		4
        /*0000*/ 	.word	0x00000000
	.align		4
        /*0004*/ 	.word	0xffffffff
	.align		4
        /*0008*/ 	.word	0x00000000
	.align		4
        /*000c*/ 	.word	0xfffffffe
	.align		4
        /*0010*/ 	.word	0x00000000
	.align		4
        /*0014*/ 	.word	0xfffffffd
	.align		4
        /*0018*/ 	.word	0x00000000
	.align		4
        /*001c*/ 	.word	0xfffffffc


//--------------------- .text._Z6kerneliiPiS_i    --------------------------
	.section	.text._Z6kerneliiPiS_i,"ax",@progbits
	.align	128
        .global         _Z6kerneliiPiS_i
        .type           _Z6kerneliiPiS_i,@function
        .size           _Z6kerneliiPiS_i,(.L_x_1 - _Z6kerneliiPiS_i)
        .other          _Z6kerneliiPiS_i,@"STO_CUDA_ENTRY STV_DEFAULT"
_Z6kerneliiPiS_i:
.text._Z6kerneliiPiS_i:
[----:B------:R-:W-:Y:S01]  /*0000*/  LDC R1, c[0x0][0x37c] ;  /* 0x0000df00ff017b82 */ /* 0x000fe20000000800 */
[----:B------:R-:W0:Y:S01]  /*0010*/  S2R R0, SR_CTAID.X ;  /* 0x0000000000007919 */ /* 0x000e220000002500 */
[----:B------:R-:W0:Y:S01]  /*0020*/  LDCU UR4, c[0x0][0x360] ;  /* 0x00006c00ff0477ac */ /* 0x000e220008000800 */
[----:B------:R-:W0:Y:S01]  /*0030*/  S2R R3, SR_TID.X ;  /* 0x0000000000037919 */ /* 0x000e220000002100 */
[----:B------:R-:W1:Y:S01]  /*0040*/  LDCU UR5, c[0x0][0x364] ;  /* 0x00006c80ff0577ac */ /* 0x000e620008000800 */
[----:B------:R-:W1:Y:S01]  /*0050*/  S2R R13, SR_CTAID.Y ;  /* 0x00000000000d7919 */ /* 0x000e620000002600 */
[----:B------:R-:W2:Y:S01]  /*0060*/  LDCU UR6, c[0x0][0x368] ;  /* 0x00006d00ff0677ac */ /* 0x000ea20008000800 */
[----:B------:R-:W1:Y:S01]  /*0070*/  S2R R2, SR_TID.Y ;  /* 0x0000000000027919 */ /* 0x000e620000002200 */
[----:B------:R-:W3:Y:S01]  /*0080*/  LDCU UR7, c[0x0][0x380] ;  /* 0x00007000ff0777ac */ /* 0x000ee20008000800 */
[----:B------:R-:W2:Y:S01]  /*0090*/  S2R R15, SR_CTAID.Z ;  /* 0x00000000000f7919 */ /* 0x000ea20000002700 */
[----:B------:R-:W2:Y:S01]  /*00a0*/  S2R R4, SR_TID.Z ;  /* 0x0000000000047919 */ /* 0x000ea20000002300 */
[----:B0-----:R-:W-:-:S02]  /*00b0*/  IMAD R0, R0, UR4, R3 ;  /* 0x0000000400007c24 */ /* 0x001fc4000f8e0203 */
[----:B-1----:R-:W-:Y:S02]  /*00c0*/  IMAD R13, R13, UR5, R2 ;  /* 0x000000050d0d7c24 */ /* 0x002fe4000f8e0202 */
[----:B--2---:R-:W-:-:S05]  /*00d0*/  IMAD R15, R15, UR6, R4 ;  /* 0x000000060f0f7c24 */ /* 0x004fca000f8e0204 */
[----:B------:R-:W-:-:S04]  /*00e0*/  VIMNMX3 R2, R0, R13, R15, !PT ;  /* 0x0000000d0002720f */ /* 0x000fc8000780010f */
[----:B---3--:R-:W-:-:S13]  /*00f0*/  ISETP.GE.AND P0, PT, R2, UR7, PT ;  /* 0x0000000702007c0c */ /* 0x008fda000bf06270 */
[----:B------:R-:W-:Y:S05]  /*0100*/  @P0 EXIT ;  /* 0x000000000000094d */ /* 0x000fea0003800000 */
[----:B------:R-:W0:Y:S01]  /*0110*/  LDC.64 R2, c[0x0][0x388] ;  /* 0x0000e200ff027b82 */ /* 0x000e220000000a00 */
[----:B------:R-:W1:Y:S01]  /*0120*/  LDCU UR6, c[0x0][0x384] ;  /* 0x00007080ff0677ac */ /* 0x000e620008000800 */
[----:B------:R-:W2:Y:S01]  /*0130*/  LDCU.64 UR4, c[0x0][0x358] ;  /* 0x00006b00ff0477ac */ /* 0x000ea20008000a00 */
[C---:B-1----:R-:W-:Y:S02]  /*0140*/  IMAD R5, R0.reuse, UR6, R15 ;  /* 0x0000000600057c24 */ /* 0x042fe4000f8e020f */
[--C-:B------:R-:W-:Y:S02]  /*0150*/  IMAD R7, R15, UR6, R13.reuse ;  /* 0x000000060f077c24 */ /* 0x100fe4000f8e020d */
[----:B------:R-:W-:Y:S02]  /*0160*/  IMAD R19, R0, UR6, R13 ;  /* 0x0000000600137c24 */ /* 0x000fe4000f8e020d */
[----:B0-----:R-:W-:-:S04]  /*0170*/  IMAD.WIDE R4, R5, 0x4, R2 ;  /* 0x0000000405047825 */ /* 0x001fc800078e0202 */
[--C-:B------:R-:W-:Y:S02]  /*0180*/  IMAD.WIDE R6, R7, 0x4, R2.reuse ;  /* 0x0000000407067825 */ /* 0x100fe400078e0202 */
[----:B--2---:R-:W2:Y:S02]  /*0190*/  LDG.E R4, desc[UR4][R4.64] ;  /* 0x0000000404047981 */ /* 0x004ea4000c1e1900 */
[----:B------:R-:W-:Y:S02]  /*01a0*/  IMAD.WIDE R8, R19, 0x4, R2 ;  /* 0x0000000413087825 */ /* 0x000fe400078e0202 */
[----:B------:R-:W2:Y:S04]  /*01b0*/  LDG.E R7, desc[UR4][R6.64] ;  /* 0x0000000406077981 */ /* 0x000ea8000c1e1900 */
[----:B------:R-:W3:Y:S01]  /*01c0*/  LDG.E R10, desc[UR4][R8.64] ;  /* 0x00000004080a7981 */ /* 0x000ee2000c1e1900 */
[----:B------:R-:W-:-:S02]  /*01d0*/  ISETP.NE.AND P1, PT, R0, R13, PT ;  /* 0x0000000d0000720c */ /* 0x000fc40003f25270 */
[----:B--2---:R-:W-:-:S04]  /*01e0*/  IADD3 R17, PT, PT, R4, R7, RZ ;  /* 0x0000000704117210 */ /* 0x004fc80007ffe0ff */
[----:B---3--:R-:W-:-:S13]  /*01f0*/  ISETP.GT.AND P0, PT, R10, R17, PT ;  /* 0x000000110a00720c */ /* 0x008fda0003f04270 */
[----:B------:R-:W0:Y:S01]  /*0200*/  @P0 LDC.64 R10, c[0x0][0x390] ;  /* 0x0000e400ff0a0b82 */ /* 0x000e220000000a00 */
[----:B------:R1:W-:Y:S01]  /*0210*/  @P0 STG.E desc[UR4][R8.64], R17 ;  /* 0x0000001108000986 */ /* 0x0003e2000c101904 */
[----:B0-----:R-:W-:-:S05]  /*0220*/  @P0 IMAD.WIDE R10, R19, 0x4, R10 ;  /* 0x00000004130a0825 */ /* 0x001fca00078e020a */
[----:B------:R1:W-:Y:S01]  /*0230*/  @P0 STG.E desc[UR4][R10.64], R15 ;  /* 0x0000000f0a000986 */ /* 0x0003e2000c101904 */
[----:B------:R-:W-:Y:S05]  /*0240*/  @P1 EXIT ;  /* 0x000000000000194d */ /* 0x000fea0003800000 */
[----:B------:R-:W-:-:S04]  /*0250*/  IMAD R5, R0, UR6, R0 ;  /* 0x0000000600057c24 */ /* 0x000fc8000f8e0200 */
[----:B------:R-:W-:-:S05]  /*0260*/  IMAD.WIDE R2, R5, 0x4, R2 ;  /* 0x0000000405027825 */ /* 0x000fca00078e0202 */
[----:B------:R-:W-:Y:S01]  /*0270*/  STG.E desc[UR4][R2.64], RZ ;  /* 0x000000ff02007986 */ /* 0x000fe2000c101904 */
[----:B------:R-:W-:Y:S05]  /*0280*/  EXIT ;  /* 0x000000000000794d */ /* 0x000fea0003800000 */
.L_x_0:
[----:B------:R-:W-:-:S00]  /*0290*/  BRA `(.L_x_0) ;  /* 0xfffffffc00fc7947 */ /* 0x000fc0000383ffff */
[----:B------:R-:W-:-:S00]  /*02a0*/  NOP ;  /* 0x0000000000007918 */ /* 0x000fc00000000000 */
        /* <DEDUP_REMOVED lines=13> */
.L_x_1:


//--------------------- .nv.shared.reserved.0     --------------------------
	.section	.nv.shared.reserved.0,"aw",@nobits
	.weak		__nv_reservedSMEM_offset_0_alias
	.size		__nv_reservedSMEM_offset_0_alias, 0, 64
	.other		__nv_reservedSMEM_offset_0_alias,@"STO_CUDA_RESERVED_SHARED STV_DEFAULT"
__nv_reservedSMEM_offset_0_alias:
	.zero		0
	.zero		64


//--------------------- .nv.constant0._Z6kerneliiPiS_i --------------------------
	.section	.nv.constant0._Z6kerneliiPiS_i,"a",@progbits
	.sectionflags	@""
	.align	4
.nv.constant0._Z6kerneliiPiS_i:
	.zero		924


//--------------------- SYMBOLS --------------------------

	.type		.nv.reservedSmem.offset0,@object
	.size		.nv.reservedSmem.offset0,0x4
